	.headerflags	@"EF_CUDA_TEXMODE_UNIFIED EF_CUDA_64BIT_ADDRESS EF_CUDA_ACCELERATORS EF_CUDA_SM90 EF_CUDA_VIRTUAL_SM(EF_CUDA_SM90)"
	.elftype	@"ET_EXEC"


//--------------------- .nv.info                  --------------------------
	.section	.nv.info,"",@"SHT_CUDA_INFO"
	.align	4


	//----- nvinfo : EIATTR_REGCOUNT
	.align		4
        /*0000*/ 	.byte	0x04, 0x2f
        /*0002*/ 	.short	(.L_3 - .L_2)
	.align		4
.L_2:
        /*0004*/ 	.word	index@(triton_poi_fused__native_batch_norm_legit_no_training_relu_threshold_backward_4)
        /*0008*/ 	.word	0x00000020


	//----- nvinfo : EIATTR_MIN_STACK_SIZE
	.align		4
.L_3:
        /*000c*/ 	.byte	0x04, 0x12
        /*000e*/ 	.short	(.L_5 - .L_4)
	.align		4
.L_4:
        /*0010*/ 	.word	index@(triton_poi_fused__native_batch_norm_legit_no_training_relu_threshold_backward_4)
        /*0014*/ 	.word	0x00000000


	//----- nvinfo : EIATTR_FRAME_SIZE
	.align		4
.L_5:
        /*0018*/ 	.byte	0x04, 0x11
        /*001a*/ 	.short	(.L_7 - .L_6)
	.align		4
.L_6:
        /*001c*/ 	.word	index@(triton_poi_fused__native_batch_norm_legit_no_training_relu_threshold_backward_4)
        /*0020*/ 	.word	0x00000000


	//----- nvinfo : EIATTR_MIN_STACK_SIZE
	.align		4
.L_7:
        /*0024*/ 	.byte	0x04, 0x12
        /*0026*/ 	.short	(.L_9 - .L_8)
	.align		4
.L_8:
        /*0028*/ 	.word	index@(triton_poi_fused__native_batch_norm_legit_no_training_relu_threshold_backward_4)
        /*002c*/ 	.word	0x00000000
.L_9:


//--------------------- .nv.info.triton_poi_fused__native_batch_norm_legit_no_training_relu_threshold_backward_4 --------------------------
	.section	.nv.info.triton_poi_fused__native_batch_norm_legit_no_training_relu_threshold_backward_4,"",@"SHT_CUDA_INFO"
	.sectionflags	@""
	.align	4


	//----- nvinfo : EIATTR_CUDA_API_VERSION
	.align		4
        /*0000*/ 	.byte	0x04, 0x37
        /*0002*/ 	.short	(.L_11 - .L_10)
.L_10:
        /*0004*/ 	.word	0x0000007c


	//----- nvinfo : EIATTR_KPARAM_INFO
	.align		4
.L_11:
        /*0008*/ 	.byte	0x04, 0x17
        /*000a*/ 	.short	(.L_13 - .L_12)
.L_12:
        /*000c*/ 	.word	0x00000000
        /*0010*/ 	.short	0x0008
        /*0012*/ 	.short	0x003c
        /*0014*/ 	.byte	0x00, 0xf0, 0x11, 0x00


	//----- nvinfo : EIATTR_KPARAM_INFO
	.align		4
.L_13:
        /*0018*/ 	.byte	0x04, 0x17
        /*001a*/ 	.short	(.L_15 - .L_14)
.L_14:
        /*001c*/ 	.word	0x00000000
        /*0020*/ 	.short	0x0007
        /*0022*/ 	.short	0x0038
        /*0024*/ 	.byte	0x00, 0xf0, 0x11, 0x00


	//----- nvinfo : EIATTR_KPARAM_INFO
	.align		4
.L_15:
        /*0028*/ 	.byte	0x04, 0x17
        /*002a*/ 	.short	(.L_17 - .L_16)
.L_16:
        /*002c*/ 	.word	0x00000000
        /*0030*/ 	.short	0x0006
        /*0032*/ 	.short	0x0030
        /*0034*/ 	.byte	0x00, 0xf4, 0x21, 0x00


	//----- nvinfo : EIATTR_KPARAM_INFO
	.align		4
.L_17:
        /*0038*/ 	.byte	0x04, 0x17
        /*003a*/ 	.short	(.L_19 - .L_18)
.L_18:
        /*003c*/ 	.word	0x00000000
        /*0040*/ 	.short	0x0005
        /*0042*/ 	.short	0x0028
        /*0044*/ 	.byte	0x00, 0xf4, 0x21, 0x00


	//----- nvinfo : EIATTR_KPARAM_INFO
	.align		4
.L_19:
        /*0048*/ 	.byte	0x04, 0x17
        /*004a*/ 	.short	(.L_21 - .L_20)
.L_20:
        /*004c*/ 	.word	0x00000000
        /*0050*/ 	.short	0x0004
        /*0052*/ 	.short	0x0020
        /*0054*/ 	.byte	0x00, 0xf4, 0x21, 0x00


	//----- nvinfo : EIATTR_KPARAM_INFO
	.align		4
.L_21:
        /*0058*/ 	.byte	0x04, 0x17
        /*005a*/ 	.short	(.L_23 - .L_22)
.L_22:
        /*005c*/ 	.word	0x00000000
        /*0060*/ 	.short	0x0003
        /*0062*/ 	.short	0x0018
        /*0064*/ 	.byte	0x00, 0xf4, 0x21, 0x00


	//----- nvinfo : EIATTR_KPARAM_INFO
	.align		4
.L_23:
        /*0068*/ 	.byte	0x04, 0x17
        /*006a*/ 	.short	(.L_25 - .L_24)
.L_24:
        /*006c*/ 	.word	0x00000000
        /*0070*/ 	.short	0x0002
        /*0072*/ 	.short	0x0010
        /*0074*/ 	.byte	0x00, 0xf4, 0x21, 0x00


	//----- nvinfo : EIATTR_KPARAM_INFO
	.align		4
.L_25:
        /*0078*/ 	.byte	0x04, 0x17
        /*007a*/ 	.short	(.L_27 - .L_26)
.L_26:
        /*007c*/ 	.word	0x00000000
        /*0080*/ 	.short	0x0001
        /*0082*/ 	.short	0x0008
        /*0084*/ 	.byte	0x00, 0xf4, 0x21, 0x00


	//----- nvinfo : EIATTR_KPARAM_INFO
	.align		4
.L_27:
        /*0088*/ 	.byte	0x04, 0x17
        /*008a*/ 	.short	(.L_29 - .L_28)
.L_28:
        /*008c*/ 	.word	0x00000000
        /*0090*/ 	.short	0x0000
        /*0092*/ 	.short	0x0000
        /*0094*/ 	.byte	0x00, 0xf4, 0x21, 0x00


	//----- nvinfo : EIATTR_SPARSE_MMA_MASK
	.align		4
.L_29:
        /*0098*/ 	.byte	0x03, 0x50
        /*009a*/ 	.short	0x0000


	//----- nvinfo : EIATTR_MAXREG_COUNT
	.align		4
        /*009c*/ 	.byte	0x03, 0x1b
        /*009e*/ 	.short	0x00ff


	//----- nvinfo : EIATTR_EXIT_INSTR_OFFSETS
	.align		4
        /*00a0*/ 	.byte	0x04, 0x1c
        /*00a2*/ 	.short	(.L_31 - .L_30)


	//   ....[0]....
.L_30:
        /*00a4*/ 	.word	0x00000cd0


	//   ....[1]....
        /*00a8*/ 	.word	0x00000cf0


	//----- nvinfo : EIATTR_REQNTID
	.align		4
.L_31:
        /*00ac*/ 	.byte	0x04, 0x10
        /*00ae*/ 	.short	(.L_33 - .L_32)
.L_32:
        /*00b0*/ 	.word	0x00000080
        /*00b4*/ 	.word	0x00000001
        /*00b8*/ 	.word	0x00000001


	//----- nvinfo : EIATTR_CBANK_PARAM_SIZE
	.align		4
.L_33:
        /*00bc*/ 	.byte	0x03, 0x19
        /*00be*/ 	.short	0x0040


	//----- nvinfo : EIATTR_PARAM_CBANK
	.align		4
        /*00c0*/ 	.byte	0x04, 0x0a
        /*00c2*/ 	.short	(.L_35 - .L_34)
	.align		4
.L_34:
        /*00c4*/ 	.word	index@(.nv.constant0.triton_poi_fused__native_batch_norm_legit_no_training_relu_threshold_backward_4)
        /*00c8*/ 	.short	0x0210
        /*00ca*/ 	.short	0x0040


	//----- nvinfo : EIATTR_SW_WAR
	.align		4
.L_35:
        /*00cc*/ 	.byte	0x04, 0x36
        /*00ce*/ 	.short	(.L_37 - .L_36)
.L_36:
        /*00d0*/ 	.word	0x00000008
.L_37:


//--------------------- .nv.callgraph             --------------------------
	.section	.nv.callgraph,"",@"SHT_CUDA_CALLGRAPH"
	.align	4
	.sectionentsize	8
	.align		4
        /*0000*/ 	.word	0x00000000
	.align		4
        /*0004*/ 	.word	0xffffffff
	.align		4
        /*0008*/ 	.word	0x00000000
	.align		4
        /*000c*/ 	.word	0xfffffffe
	.align		4
        /*0010*/ 	.word	0x00000000
	.align		4
        /*0014*/ 	.word	0xfffffffd
	.align		4
        /*0018*/ 	.word	0x00000000
	.align		4
        /*001c*/ 	.word	0xfffffffc


//--------------------- .nv.constant4             --------------------------
	.section	.nv.constant4,"a",@progbits
	.align	8
	.align		8
.nv.constant4:
        /*0000*/ 	.dword	_$_str
	.align		8
        /*0008*/ 	.dword	_$_str_$_2


//--------------------- .text.triton_poi_fused__native_batch_norm_legit_no_training_relu_threshold_backward_4 --------------------------
	.section	.text.triton_poi_fused__native_batch_norm_legit_no_training_relu_threshold_backward_4,"ax",@progbits
	.sectionflags	@"SHF_BARRIERS=1"
	.align	128
        .global         triton_poi_fused__native_batch_norm_legit_no_training_relu_threshold_backward_4
        .type           triton_poi_fused__native_batch_norm_legit_no_training_relu_threshold_backward_4,@function
        .size           triton_poi_fused__native_batch_norm_legit_no_training_relu_threshold_backward_4,(.L_x_1 - triton_poi_fused__native_batch_norm_legit_no_training_relu_threshold_backward_4)
        .other          triton_poi_fused__native_batch_norm_legit_no_training_relu_threshold_backward_4,@"STO_CUDA_ENTRY STV_DEFAULT"
triton_poi_fused__native_batch_norm_legit_no_training_relu_threshold_backward_4:
.text.triton_poi_fused__native_batch_norm_legit_no_training_relu_threshold_backward_4:
[----:B------:R-:W0:Y:S01]  /*0000*/  LDC R1, c[0x0][0x28] ;  /* 0x00000a00ff017b82 */ /* 0x000e220000000800 */
[----:B------:R-:W1:Y:S07]  /*0010*/  S2R R22, SR_CTAID.Y ;  /* 0x0000000000167919 */ /* 0x000e6e0000002600 */
[----:B------:R-:W2:Y:S01]  /*0020*/  LDC.64 R18, c[0x0][0x210] ;  /* 0x00008400ff127b82 */ /* 0x000ea20000000a00 */
[----:B------:R-:W-:Y:S01]  /*0030*/  CS2R R6, SRZ ;  /* 0x0000000000067805 */ /* 0x000fe2000001ff00 */
[----:B------:R-:W-:Y:S01]  /*0040*/  ULDC.64 UR6, c[0x0][0x208] ;  /* 0x0000820000067ab9 */ /* 0x000fe20000000a00 */
[----:B------:R-:W3:Y:S01]  /*0050*/  S2R R0, SR_TID.X ;  /* 0x0000000000007919 */ /* 0x000ee20000002100 */
[----:B------:R-:W4:Y:S04]  /*0060*/  S2R R2, SR_CTAID.X ;  /* 0x0000000000027919 */ /* 0x000f280000002500 */
[----:B------:R-:W5:Y:S08]  /*0070*/  LDC.64 R16, c[0x0][0x218] ;  /* 0x00008600ff107b82 */ /* 0x000f700000000a00 */
[----:B------:R-:W5:Y:S01]  /*0080*/  LDC.64 R24, c[0x0][0x220] ;  /* 0x00008800ff187b82 */ /* 0x000f620000000a00 */
[----:B-1----:R-:W-:-:S04]  /*0090*/  IMAD.SHL.U32 R22, R22, 0x4, RZ ;  /* 0x0000000416167824 */ /* 0x002fc800078e00ff */
[C---:B------:R-:W-:Y:S01]  /*00a0*/  IMAD.HI R3, R22.reuse, 0x2aaaaaab, RZ ;  /* 0x2aaaaaab16037827 */ /* 0x040fe200078e02ff */
[----:B------:R-:W-:-:S04]  /*00b0*/  ISETP.GE.AND P0, PT, R22, 0x180, PT ;  /* 0x000001801600780c */ /* 0x000fc80003f06270 */
[----:B------:R-:W-:-:S04]  /*00c0*/  SHF.R.U32.HI R4, RZ, 0x1f, R3 ;  /* 0x0000001fff047819 */ /* 0x000fc80000011603 */
[----:B------:R-:W-:Y:S02]  /*00d0*/  LEA.HI.SX32 R4, R3, R4, 0x1c ;  /* 0x0000000403047211 */ /* 0x000fe400078fe2ff */
[----:B---3--:R-:W-:-:S03]  /*00e0*/  LOP3.LUT R3, R0, 0x7f, RZ, 0xc0, !PT ;  /* 0x0000007f00037812 */ /* 0x008fc600078ec0ff */
[----:B------:R-:W-:Y:S01]  /*00f0*/  IMAD R23, R4, -0x60, R22 ;  /* 0xffffffa004177824 */ /* 0x000fe200078e0216 */
[----:B----4-:R-:W-:-:S03]  /*0100*/  PRMT R8, R3, 0x6540, R2 ;  /* 0x0000654003087816 */ /* 0x010fc60000000002 */
[----:B------:R-:W-:Y:S01]  /*0110*/  IMAD R21, R4, 0x6000, R23 ;  /* 0x0000600004157824 */ /* 0x000fe200078e0217 */
[C---:B------:R-:W-:Y:S02]  /*0120*/  ISETP.LT.AND P2, PT, R8.reuse, 0x100, !P0 ;  /* 0x000001000800780c */ /* 0x040fe40004741270 */
[----:B------:R-:W-:Y:S01]  /*0130*/  CS2R R4, SRZ ;  /* 0x0000000000047805 */ /* 0x000fe2000001ff00 */
[C---:B------:R-:W-:Y:S01]  /*0140*/  IMAD R20, R8.reuse, 0x60, R21 ;  /* 0x0000006008147824 */ /* 0x040fe200078e0215 */
[----:B------:R-:W-:-:S03]  /*0150*/  LOP3.LUT R8, R8, 0x80, RZ, 0xfc, !PT ;  /* 0x0000008008087812 */ /* 0x000fc600078efcff */
[----:B--2---:R-:W-:Y:S01]  /*0160*/  IMAD.WIDE R26, R20, 0x4, R18 ;  /* 0x00000004141a7825 */ /* 0x004fe200078e0212 */
[----:B------:R-:W-:-:S03]  /*0170*/  ISETP.LT.AND P1, PT, R8, 0x100, !P0 ;  /* 0x000001000800780c */ /* 0x000fc60004721270 */
[----:B------:R-:W-:Y:S01]  /*0180*/  IMAD R21, R8, 0x60, R21 ;  /* 0x0000006008157824 */ /* 0x000fe200078e0215 */
[----:B------:R-:W-:Y:S01]  /*0190*/  CS2R R8, SRZ ;  /* 0x0000000000087805 */ /* 0x000fe2000001ff00 */
[----:B------:R1:W2:Y:S01]  /*01a0*/  @P2 LDG.E.EL.128 R4, desc[UR6][R26.64] ;  /* 0x000000061a042981 */ /* 0x0002a2000c2e1d00 */
[----:B------:R-:W-:Y:S01]  /*01b0*/  CS2R R10, SRZ ;  /* 0x00000000000a7805 */ /* 0x000fe2000001ff00 */
[----:B-----5:R-:W-:Y:S01]  /*01c0*/  IMAD.WIDE R28, R23, 0x4, R16 ;  /* 0x00000004171c7825 */ /* 0x020fe200078e0210 */
[----:B------:R-:W-:Y:S02]  /*01d0*/  CS2R R16, SRZ ;  /* 0x0000000000107805 */ /* 0x000fe4000001ff00 */
[----:B------:R-:W-:Y:S02]  /*01e0*/  CS2R R12, SRZ ;  /* 0x00000000000c7805 */ /* 0x000fe4000001ff00 */
[----:B------:R-:W-:Y:S01]  /*01f0*/  CS2R R14, SRZ ;  /* 0x00000000000e7805 */ /* 0x000fe2000001ff00 */
[----:B-1----:R-:W-:Y:S01]  /*0200*/  IMAD.WIDE R26, R21, 0x4, R18 ;  /* 0x00000004151a7825 */ /* 0x002fe200078e0212 */
[----:B------:R-:W-:-:S04]  /*0210*/  CS2R R18, SRZ ;  /* 0x0000000000127805 */ /* 0x000fc8000001ff00 */
[----:B------:R-:W3:Y:S04]  /*0220*/  @!P0 LDG.E.EL.128 R12, desc[UR6][R28.64] ;  /* 0x000000061c0c8981 */ /* 0x000ee8000c2e1d00 */
[----:B------:R1:W3:Y:S02]  /*0230*/  @P1 LDG.E.EL.128 R8, desc[UR6][R26.64] ;  /* 0x000000061a081981 */ /* 0x0002e4000c2e1d00 */
[----:B01----:R-:W-:-:S05]  /*0240*/  IMAD.WIDE R26, R23, 0x4, R24 ;  /* 0x00000004171a7825 */ /* 0x003fca00078e0218 */
[----:B------:R-:W4:Y:S02]  /*0250*/  @!P0 LDG.E.EL.128 R16, desc[UR6][R26.64] ;  /* 0x000000061a108981 */ /* 0x000f24000c2e1d00 */
[----:B----4-:R-:W-:Y:S01]  /*0260*/  FADD R16, R16, 9.9999997473787516356e-05 ;  /* 0x38d1b71710107421 */ /* 0x010fe20000000000 */
[----:B------:R-:W-:Y:S01]  /*0270*/  FADD R25, R17, 9.9999997473787516356e-05 ;  /* 0x38d1b71711197421 */ /* 0x000fe20000000000 */
[----:B------:R-:W-:-:S04]  /*0280*/  FADD R17, R18, 9.9999997473787516356e-05 ;  /* 0x38d1b71712117421 */ /* 0x000fc80000000000 */
[----:B------:R-:W0:Y:S01]  /*0290*/  MUFU.SQRT R16, R16 ;  /* 0x0000001000107308 */ /* 0x000e220000002000 */
[----:B------:R-:W-:-:S07]  /*02a0*/  FADD R24, R19, 9.9999997473787516356e-05 ;  /* 0x38d1b71713187421 */ /* 0x000fce0000000000 */
[----:B------:R-:W1:Y:S08]  /*02b0*/  MUFU.SQRT R25, R25 ;  /* 0x0000001900197308 */ /* 0x000e700000002000 */
[----:B------:R-:W4:Y:S01]  /*02c0*/  MUFU.SQRT R17, R17 ;  /* 0x0000001100117308 */ /* 0x000f220000002000 */
[C---:B0-----:R-:W-:Y:S02]  /*02d0*/  FSETP.GT.AND P5, PT, R16.reuse, 8.50705917302346158658e+37, PT ;  /* 0x7e8000001000780b */ /* 0x041fe40003fa4000 */
[----:B------:R-:W-:Y:S01]  /*02e0*/  FSETP.GEU.AND P6, PT, R16, 1.175494350822287508e-38, PT ;  /* 0x008000001000780b */ /* 0x000fe20003fce000 */
[----:B------:R-:W-:-:S04]  /*02f0*/  IMAD.MOV.U32 R19, RZ, RZ, 0x3e800000 ;  /* 0x3e800000ff137424 */ /* 0x000fc800078e00ff */
[----:B------:R-:W0:Y:S01]  /*0300*/  MUFU.SQRT R24, R24 ;  /* 0x0000001800187308 */ /* 0x000e220000002000 */
[----:B-1----:R-:W-:Y:S02]  /*0310*/  FSETP.GT.AND P3, PT, R25, 8.50705917302346158658e+37, PT ;  /* 0x7e8000001900780b */ /* 0x002fe40003f64000 */
[----:B------:R-:W-:Y:S02]  /*0320*/  FSEL R18, R19, 1, P5 ;  /* 0x3f80000013127808 */ /* 0x000fe40002800000 */
[----:B----4-:R-:W-:Y:S01]  /*0330*/  FSETP.GT.AND P4, PT, R17, 8.50705917302346158658e+37, PT ;  /* 0x7e8000001100780b */ /* 0x010fe20003f84000 */
[----:B------:R-:W-:Y:S02]  /*0340*/  @P5 FMUL R16, R16, 0.25 ;  /* 0x3e80000010105820 */ /* 0x000fe40000400000 */
[----:B------:R-:W-:Y:S01]  /*0350*/  @!P6 FMUL R18, R18, 16777216 ;  /* 0x4b8000001212e820 */ /* 0x000fe20000400000 */
[----:B------:R-:W-:Y:S01]  /*0360*/  FSETP.GEU.AND P5, PT, R25, 1.175494350822287508e-38, PT ;  /* 0x008000001900780b */ /* 0x000fe20003fae000 */
[----:B------:R-:W-:Y:S01]  /*0370*/  @!P6 FMUL R16, R16, 16777216 ;  /* 0x4b8000001010e820 */ /* 0x000fe20000400000 */
[----:B------:R-:W-:-:S03]  /*0380*/  FSEL R27, R19, 1, P3 ;  /* 0x3f800000131b7808 */ /* 0x000fc60001800000 */
[----:B------:R-:W-:Y:S01]  /*0390*/  @P3 FMUL R25, R25, 0.25 ;  /* 0x3e80000019193820 */ /* 0x000fe20000400000 */
[C---:B0-----:R-:W-:Y:S01]  /*03a0*/  FSETP.GT.AND P6, PT, R24.reuse, 8.50705917302346158658e+37, PT ;  /* 0x7e8000001800780b */ /* 0x041fe20003fc4000 */
[----:B---3--:R-:W-:Y:S01]  /*03b0*/  FADD R28, -R15, R11 ;  /* 0x0000000b0f1c7221 */ /* 0x008fe20000000100 */
[----:B------:R-:W-:Y:S02]  /*03c0*/  FSETP.GEU.AND P3, PT, R17, 1.175494350822287508e-38, PT ;  /* 0x008000001100780b */ /* 0x000fe40003f6e000 */
[----:B------:R-:W-:Y:S01]  /*03d0*/  FSEL R11, R19, 1, P4 ;  /* 0x3f800000130b7808 */ /* 0x000fe20002000000 */
[----:B------:R-:W-:Y:S01]  /*03e0*/  @P4 FMUL R17, R17, 0.25 ;  /* 0x3e80000011114820 */ /* 0x000fe20000400000 */
[----:B------:R-:W-:Y:S01]  /*03f0*/  FSETP.GEU.AND P4, PT, R24, 1.175494350822287508e-38, PT ;  /* 0x008000001800780b */ /* 0x000fe20003f8e000 */
[----:B------:R-:W0:Y:S01]  /*0400*/  MUFU.RCP R29, R16 ;  /* 0x00000010001d7308 */ /* 0x000e220000001000 */
[----:B--2---:R-:W-:-:S05]  /*0410*/  FADD R26, -R13, R5 ;  /* 0x000000050d1a7221 */ /* 0x004fca0000000100 */
[----:B------:R-:W-:Y:S01]  /*0420*/  @P6 FMUL R24, R24, 0.25 ;  /* 0x3e80000018186820 */ /* 0x000fe20000400000 */
[----:B------:R-:W-:Y:S01]  /*0430*/  @!P5 FMUL R25, R25, 16777216 ;  /* 0x4b8000001919d820 */ /* 0x000fe20000400000 */
[----:B------:R-:W-:Y:S01]  /*0440*/  FADD R13, -R13, R9 ;  /* 0x000000090d0d7221 */ /* 0x000fe20000000100 */
[----:B------:R-:W-:Y:S02]  /*0450*/  FADD R5, -R12, R8 ;  /* 0x000000080c057221 */ /* 0x000fe40000000100 */
[----:B------:R-:W1:Y:S01]  /*0460*/  LDC.64 R8, c[0x0][0x228] ;  /* 0x00008a00ff087b82 */ /* 0x000e620000000a00 */
[----:B------:R-:W-:Y:S01]  /*0470*/  @!P4 FMUL R24, R24, 16777216 ;  /* 0x4b8000001818c820 */ /* 0x000fe20000400000 */
[----:B------:R-:W-:Y:S01]  /*0480*/  FADD R7, -R15, R7 ;  /* 0x000000070f077221 */ /* 0x000fe20000000100 */
[----:B------:R-:W2:Y:S01]  /*0490*/  MUFU.RCP R25, R25 ;  /* 0x0000001900197308 */ /* 0x000ea20000001000 */
[----:B------:R-:W-:Y:S01]  /*04a0*/  FADD R15, -R14, R6 ;  /* 0x000000060e0f7221 */ /* 0x000fe20000000100 */
[----:B0-----:R-:W-:Y:S01]  /*04b0*/  FMUL R29, R29, R18 ;  /* 0x000000121d1d7220 */ /* 0x001fe20000400000 */
[----:B------:R-:W-:-:S02]  /*04c0*/  FSEL R6, R19, 1, P6 ;  /* 0x3f80000013067808 */ /* 0x000fc40003000000 */
[----:B------:R-:W0:Y:S03]  /*04d0*/  LDC.64 R18, c[0x0][0x230] ;  /* 0x00008c00ff127b82 */ /* 0x000e260000000a00 */
[----:B------:R-:W3:Y:S01]  /*04e0*/  MUFU.RCP R24, R24 ;  /* 0x0000001800187308 */ /* 0x000ee20000001000 */
[----:B------:R-:W-:Y:S01]  /*04f0*/  @!P3 FMUL R17, R17, 16777216 ;  /* 0x4b8000001111b820 */ /* 0x000fe20000400000 */
[----:B------:R-:W-:Y:S01]  /*0500*/  FADD R4, -R12, R4 ;  /* 0x000000040c047221 */ /* 0x000fe20000000100 */
[----:B------:R-:W-:Y:S01]  /*0510*/  @!P4 FMUL R6, R6, 16777216 ;  /* 0x4b8000000606c820 */ /* 0x000fe20000400000 */
[----:B------:R-:W-:-:S04]  /*0520*/  @!P5 FMUL R27, R27, 16777216 ;  /* 0x4b8000001b1bd820 */ /* 0x000fc80000400000 */
[----:B------:R-:W4:Y:S01]  /*0530*/  MUFU.RCP R12, R17 ;  /* 0x00000011000c7308 */ /* 0x000f220000001000 */
[----:B--2---:R-:W-:Y:S01]  /*0540*/  FMUL R25, R25, R27 ;  /* 0x0000001b19197220 */ /* 0x004fe20000400000 */
[C---:B------:R-:W-:Y:S01]  /*0550*/  FMUL R27, R29.reuse, R4 ;  /* 0x000000041d1b7220 */ /* 0x040fe20000400000 */
[----:B------:R-:W-:Y:S01]  /*0560*/  FMUL R29, R29, R5 ;  /* 0x000000051d1d7220 */ /* 0x000fe20000400000 */
[----:B---3--:R-:W-:Y:S01]  /*0570*/  FMUL R24, R24, R6 ;  /* 0x0000000618187220 */ /* 0x008fe20000400000 */
[----:B------:R-:W-:Y:S01]  /*0580*/  CS2R R4, SRZ ;  /* 0x0000000000047805 */ /* 0x000fe2000001ff00 */
[----:B-1----:R-:W-:-:S04]  /*0590*/  IMAD.WIDE R8, R23, 0x4, R8 ;  /* 0x0000000417087825 */ /* 0x002fc800078e0208 */
[----:B------:R-:W-:Y:S01]  /*05a0*/  FMUL R16, R24, R7 ;  /* 0x0000000718107220 */ /* 0x000fe20000400000 */
[----:B------:R-:W-:Y:S01]  /*05b0*/  CS2R R6, SRZ ;  /* 0x0000000000067805 */ /* 0x000fe2000001ff00 */
[----:B------:R-:W-:Y:S01]  /*05c0*/  @!P3 FMUL R11, R11, 16777216 ;  /* 0x4b8000000b0bb820 */ /* 0x000fe20000400000 */
[----:B------:R-:W-:Y:S01]  /*05d0*/  FADD R14, -R14, R10 ;  /* 0x0000000a0e0e7221 */ /* 0x000fe20000000100 */
[----:B0-----:R-:W-:-:S04]  /*05e0*/  IMAD.WIDE R18, R23, 0x4, R18 ;  /* 0x0000000417127825 */ /* 0x001fc800078e0212 */
[----:B----4-:R-:W-:Y:S01]  /*05f0*/  FMUL R12, R12, R11 ;  /* 0x0000000b0c0c7220 */ /* 0x010fe20000400000 */
[----:B------:R0:W2:Y:S01]  /*0600*/  @!P0 LDG.E.EL.128 R4, desc[UR6][R8.64] ;  /* 0x0000000608048981 */ /* 0x0000a2000c2e1d00 */
[----:B------:R-:W-:Y:S02]  /*0610*/  CS2R R10, SRZ ;  /* 0x00000000000a7805 */ /* 0x000fe4000001ff00 */
[----:B0-----:R-:W-:-:S06]  /*0620*/  CS2R R8, SRZ ;  /* 0x0000000000087805 */ /* 0x001fcc000001ff00 */
[----:B------:R0:W2:Y:S01]  /*0630*/  @!P0 LDG.E.EL.128 R8, desc[UR6][R18.64] ;  /* 0x0000000612088981 */ /* 0x0000a2000c2e1d00 */
[----:B------:R-:W1:Y:S01]  /*0640*/  S2UR UR5, SR_CgaCtaId ;  /* 0x00000000000579c3 */ /* 0x000e620000008800 */
[----:B------:R-:W-:Y:S02]  /*0650*/  IMAD.SHL.U32 R17, R0, 0x4, RZ ;  /* 0x0000000400117824 */ /* 0x000fe400078e00ff */
[----:B------:R-:W-:Y:S01]  /*0660*/  FMUL R28, R24, R28 ;  /* 0x0000001c181c7220 */ /* 0x000fe20000400000 */
[----:B------:R-:W-:Y:S01]  /*0670*/  UMOV UR4, 0x400 ;  /* 0x0000040000047882 */ /* 0x000fe20000000000 */
[----:B------:R-:W-:Y:S01]  /*0680*/  FMUL R15, R12, R15 ;  /* 0x0000000f0c0f7220 */ /* 0x000fe20000400000 */
[----:B------:R-:W-:Y:S01]  /*0690*/  FMUL R26, R25, R26 ;  /* 0x0000001a191a7220 */ /* 0x000fe20000400000 */
[----:B-1----:R-:W-:Y:S01]  /*06a0*/  UPRMT UR4, UR5, 0x654, UR4 ;  /* 0x0000065405047896 */ /* 0x002fe20008000004 */
[----:B0-----:R-:W-:-:S04]  /*06b0*/  SHF.R.U32.HI R19, RZ, 0x6, R0 ;  /* 0x00000006ff137819 */ /* 0x001fc80000011600 */
[----:B------:R-:W-:-:S04]  /*06c0*/  SGXT.U32 R19, R19, 0x1 ;  /* 0x000000011313781a */ /* 0x000fc80000000000 */
[----:B------:R-:W-:Y:S01]  /*06d0*/  LOP3.LUT R22, R19, R22, RZ, 0xfc, !PT ;  /* 0x0000001613167212 */ /* 0x000fe200078efcff */
[-CC-:B--2---:R-:W-:Y:S01]  /*06e0*/  FFMA R23, R16, R7.reuse, R11.reuse ;  /* 0x0000000710177223 */ /* 0x184fe2000000000b */
[----:B------:R-:W-:Y:S01]  /*06f0*/  LOP3.LUT R16, R17, 0x1fc, RZ, 0xc0, !PT ;  /* 0x000001fc11107812 */ /* 0x000fe200078ec0ff */
[----:B------:R-:W-:-:S03]  /*0700*/  FFMA R28, R28, R7, R11 ;  /* 0x000000071c1c7223 */ /* 0x000fc6000000000b */
[----:B------:R-:W-:-:S04]  /*0710*/  LOP3.LUT R7, R16, 0x200, RZ, 0xfc, !PT ;  /* 0x0000020010077812 */ /* 0x000fc800078efcff */
[----:B------:R-:W-:Y:S02]  /*0720*/  SHF.R.U32.HI R11, RZ, 0x6, R7 ;  /* 0x00000006ff0b7819 */ /* 0x000fe40000011607 */
[----:B------:R-:W-:-:S04]  /*0730*/  SHF.R.U32.HI R7, RZ, 0x4, R0 ;  /* 0x00000004ff077819 */ /* 0x000fc80000011600 */
[----:B------:R-:W-:-:S05]  /*0740*/  LOP3.LUT R7, R7, 0x4, RZ, 0xc0, !PT ;  /* 0x0000000407077812 */ /* 0x000fca00078ec0ff */
[----:B------:R-:W-:Y:S01]  /*0750*/  VIADD R7, R7, UR4 ;  /* 0x0000000407077c36 */ /* 0x000fe20008000000 */
[----:B------:R-:W-:Y:S01]  /*0760*/  LOP3.LUT R11, R11, 0xc, RZ, 0xc0, !PT ;  /* 0x0000000c0b0b7812 */ /* 0x000fe200078ec0ff */
[----:B------:R-:W-:Y:S02]  /*0770*/  FFMA R26, R26, R5, R9 ;  /* 0x000000051a1a7223 */ /* 0x000fe40000000009 */
[----:B------:R-:W-:Y:S02]  /*0780*/  IMAD R18, R16, 0x4, R7 ;  /* 0x0000000410127824 */ /* 0x000fe400078e0207 */
[----:B------:R-:W-:Y:S01]  /*0790*/  FMUL R7, R12, R14 ;  /* 0x0000000e0c077220 */ /* 0x000fe20000400000 */
[----:B------:R-:W-:Y:S01]  /*07a0*/  FFMA R14, R15, R6, R10 ;  /* 0x000000060f0e7223 */ /* 0x000fe2000000000a */
[----:B------:R-:W-:Y:S01]  /*07b0*/  FFMA R27, R27, R4, R8 ;  /* 0x000000041b1b7223 */ /* 0x000fe20000000008 */
[----:B------:R-:W-:Y:S01]  /*07c0*/  FMUL R12, R25, R13 ;  /* 0x0000000d190c7220 */ /* 0x000fe20000400000 */
[----:B------:R-:W-:-:S02]  /*07d0*/  VIADD R11, R11, UR4 ;  /* 0x000000040b0b7c36 */ /* 0x000fc40008000000 */
[----:B------:R-:W-:Y:S01]  /*07e0*/  FFMA R6, R7, R6, R10 ;  /* 0x0000000607067223 */ /* 0x000fe2000000000a */
[----:B------:R-:W-:Y:S01]  /*07f0*/  FFMA R29, R29, R4, R8 ;  /* 0x000000041d1d7223 */ /* 0x000fe20000000008 */
[----:B------:R-:W-:Y:S01]  /*0800*/  FFMA R12, R12, R5, R9 ;  /* 0x000000050c0c7223 */ /* 0x000fe20000000009 */
[----:B------:R-:W-:Y:S02]  /*0810*/  FSETP.GEU.AND P3, PT, R27, RZ, PT ;  /* 0x000000ff1b00720b */ /* 0x000fe40003f6e000 */
[----:B------:R-:W-:Y:S02]  /*0820*/  FSETP.GEU.AND P6, PT, R26, RZ, PT ;  /* 0x000000ff1a00720b */ /* 0x000fe40003fce000 */
[----:B------:R-:W-:Y:S01]  /*0830*/  FSETP.GEU.AND P5, PT, R14, RZ, PT ;  /* 0x000000ff0e00720b */ /* 0x000fe20003fae000 */
[----:B------:R-:W-:Y:S01]  /*0840*/  IMAD R16, R16, 0x4, R11 ;  /* 0x0000000410107824 */ /* 0x000fe200078e020b */
[----:B------:R-:W-:Y:S01]  /*0850*/  LEA R11, R3, UR4, 0x2 ;  /* 0x00000004030b7c11 */ /* 0x000fe2000f8e10ff */
[----:B------:R-:W-:Y:S01]  /*0860*/  ULDC.64 UR4, c[0x0][0x240] ;  /* 0x0000900000047ab9 */ /* 0x000fe20000000a00 */
[----:B------:R-:W-:-:S02]  /*0870*/  FSEL R0, R27, RZ, P3 ;  /* 0x000000ff1b007208 */ /* 0x000fc40001800000 */
[----:B------:R-:W-:Y:S02]  /*0880*/  FSEL R3, R26, RZ, P6 ;  /* 0x000000ff1a037208 */ /* 0x000fe40003000000 */
[----:B------:R-:W-:Y:S02]  /*0890*/  FSEL R14, R14, RZ, P5 ;  /* 0x000000ff0e0e7208 */ /* 0x000fe40002800000 */
[----:B------:R-:W-:Y:S02]  /*08a0*/  FSETP.GEU.AND P0, PT, R23, RZ, PT ;  /* 0x000000ff1700720b */ /* 0x000fe40003f0e000 */
[----:B------:R-:W-:Y:S02]  /*08b0*/  FSETP.GEU.AND P4, PT, R29, RZ, PT ;  /* 0x000000ff1d00720b */ /* 0x000fe40003f8e000 */
[----:B------:R-:W-:Y:S02]  /*08c0*/  FSETP.GEU.AND P3, PT, R12, RZ, PT ;  /* 0x000000ff0c00720b */ /* 0x000fe40003f6e000 */
[----:B------:R-:W-:-:S02]  /*08d0*/  FSETP.GEU.AND P6, PT, R6, RZ, PT ;  /* 0x000000ff0600720b */ /* 0x000fc40003fce000 */
[----:B------:R-:W-:Y:S02]  /*08e0*/  FSETP.GEU.AND P5, PT, R28, RZ, PT ;  /* 0x000000ff1c00720b */ /* 0x000fe40003fae000 */
[----:B------:R-:W-:Y:S02]  /*08f0*/  FSEL R23, R23, RZ, P0 ;  /* 0x000000ff17177208 */ /* 0x000fe40000000000 */
[----:B------:R-:W-:Y:S02]  /*0900*/  FSEL R15, R29, RZ, P4 ;  /* 0x000000ff1d0f7208 */ /* 0x000fe40002000000 */
[----:B------:R-:W-:Y:S02]  /*0910*/  FSEL R12, R12, RZ, P3 ;  /* 0x000000ff0c0c7208 */ /* 0x000fe40001800000 */
[----:B------:R-:W-:Y:S02]  /*0920*/  FSEL R13, R6, RZ, P6 ;  /* 0x000000ff060d7208 */ /* 0x000fe40003000000 */
[----:B------:R-:W-:Y:S01]  /*0930*/  FSEL R28, R28, RZ, P5 ;  /* 0x000000ff1c1c7208 */ /* 0x000fe20002800000 */
[----:B------:R-:W-:Y:S04]  /*0940*/  STS [R11], R0 ;  /* 0x000000000b007388 */ /* 0x000fe80000000800 */
[----:B------:R0:W-:Y:S04]  /*0950*/  STS [R11+0x404], R3 ;  /* 0x000404030b007388 */ /* 0x0001e80000000800 */
[----:B------:R1:W-:Y:S04]  /*0960*/  STS [R11+0x808], R14 ;  /* 0x0008080e0b007388 */ /* 0x0003e80000000800 */
[----:B------:R-:W-:Y:S04]  /*0970*/  STS [R11+0xc0c], R23 ;  /* 0x000c0c170b007388 */ /* 0x000fe80000000800 */
[----:B------:R2:W-:Y:S04]  /*0980*/  STS [R11+0x200], R15 ;  /* 0x0002000f0b007388 */ /* 0x0005e80000000800 */
[----:B------:R3:W-:Y:S04]  /*0990*/  STS [R11+0x604], R12 ;  /* 0x0006040c0b007388 */ /* 0x0007e80000000800 */
[----:B------:R-:W-:Y:S04]  /*09a0*/  STS [R11+0xa08], R13 ;  /* 0x000a080d0b007388 */ /* 0x000fe80000000800 */
[----:B------:R-:W-:Y:S01]  /*09b0*/  STS [R11+0xe0c], R28 ;  /* 0x000e0c1c0b007388 */ /* 0x000fe20000000800 */
[----:B------:R-:W-:Y:S01]  /*09c0*/  BAR.SYNC.DEFER_BLOCKING 0x0 ;  /* 0x0000000000007b1d */ /* 0x000fe20000010000 */
[----:B------:R-:W-:-:S02]  /*09d0*/  LOP3.LUT R17, R17, 0xfc, RZ, 0xc0, !PT ;  /* 0x000000fc11117812 */ /* 0x000fc400078ec0ff */
[----:B------:R-:W-:Y:S02]  /*09e0*/  FSETP.GTU.AND P0, PT, R3, RZ, PT ;  /* 0x000000ff0300720b */ /* 0x000fe40003f0c000 */
[----:B------:R-:W-:-:S03]  /*09f0*/  PRMT R17, R17, 0x6540, R2 ;  /* 0x0000654011117816 */ /* 0x000fc60000000002 */
[----:B0-----:R-:W0:Y:S01]  /*0a00*/  LDC.64 R2, c[0x0][0x238] ;  /* 0x00008e00ff027b82 */ /* 0x001e220000000a00 */
[----:B------:R-:W-:Y:S01]  /*0a10*/  FSETP.GTU.AND P5, PT, R23, RZ, PT ;  /* 0x000000ff1700720b */ /* 0x000fe20003fac000 */
[----:B------:R-:W-:Y:S04]  /*0a20*/  LDS R4, [R18] ;  /* 0x0000000012047984 */ /* 0x000fe80000000800 */
[----:B------:R-:W-:Y:S04]  /*0a30*/  LDS R5, [R18+0x4] ;  /* 0x0000040012057984 */ /* 0x000fe80000000800 */
[----:B------:R-:W-:Y:S04]  /*0a40*/  LDS R6, [R18+0x8] ;  /* 0x0000080012067984 */ /* 0x000fe80000000800 */
[----:B------:R-:W4:Y:S04]  /*0a50*/  LDS R7, [R18+0xc] ;  /* 0x00000c0012077984 */ /* 0x000f280000000800 */
[----:B------:R-:W-:Y:S04]  /*0a60*/  LDS R8, [R16+0x800] ;  /* 0x0008000010087984 */ /* 0x000fe80000000800 */
[----:B------:R-:W-:Y:S04]  /*0a70*/  LDS R9, [R16+0x804] ;  /* 0x0008040010097984 */ /* 0x000fe80000000800 */
[----:B------:R-:W-:Y:S04]  /*0a80*/  LDS R10, [R16+0x808] ;  /* 0x00080800100a7984 */ /* 0x000fe80000000800 */
[----:B------:R5:W0:Y:S01]  /*0a90*/  LDS R11, [R16+0x80c] ;  /* 0x00080c00100b7984 */ /* 0x000a220000000800 */
[----:B------:R-:W-:-:S02]  /*0aa0*/  FSETP.GTU.AND P3, PT, R14, RZ, PT ;  /* 0x000000ff0e00720b */ /* 0x000fc40003f6c000 */
[----:B------:R-:W-:Y:S02]  /*0ab0*/  FSETP.GTU.AND P4, PT, R15, RZ, PT ;  /* 0x000000ff0f00720b */ /* 0x000fe40003f8c000 */
[----:B-1----:R-:W-:Y:S02]  /*0ac0*/  SEL R14, RZ, 0x1, P5 ;  /* 0x00000001ff0e7807 */ /* 0x002fe40002800000 */
[----:B------:R-:W-:Y:S02]  /*0ad0*/  FSETP.GTU.AND P5, PT, R12, RZ, PT ;  /* 0x000000ff0c00720b */ /* 0x000fe40003fac000 */
[----:B--2---:R-:W-:Y:S02]  /*0ae0*/  SEL R15, RZ, 0x1, P3 ;  /* 0x00000001ff0f7807 */ /* 0x004fe40001800000 */
[----:B------:R-:W-:Y:S02]  /*0af0*/  FSETP.GTU.AND P6, PT, R0, RZ, PT ;  /* 0x000000ff0000720b */ /* 0x000fe40003fcc000 */
[----:B------:R-:W-:-:S02]  /*0b00*/  FSETP.GTU.AND P3, PT, R28, RZ, PT ;  /* 0x000000ff1c00720b */ /* 0x000fc40003f6c000 */
[----:B---3--:R-:W-:Y:S02]  /*0b10*/  SEL R12, RZ, 0x1, P0 ;  /* 0x00000001ff0c7807 */ /* 0x008fe40000000000 */
[----:B------:R-:W-:Y:S02]  /*0b20*/  ISETP.GE.AND P0, PT, R17, 0x100, PT ;  /* 0x000001001100780c */ /* 0x000fe40003f06270 */
[C---:B------:R-:W-:Y:S02]  /*0b30*/  LOP3.LUT R0, R22.reuse, 0x2, RZ, 0xfc, !PT ;  /* 0x0000000216007812 */ /* 0x040fe400078efcff */
[----:B------:R-:W-:Y:S02]  /*0b40*/  SEL R19, RZ, 0x1, P6 ;  /* 0x00000001ff137807 */ /* 0x000fe40003000000 */
[----:B-----5:R-:W-:Y:S02]  /*0b50*/  SEL R16, RZ, 0x1, P3 ;  /* 0x00000001ff107807 */ /* 0x020fe40001800000 */
[----:B------:R-:W-:-:S02]  /*0b60*/  ISETP.LT.AND P3, PT, R22, 0x180, !P0 ;  /* 0x000001801600780c */ /* 0x000fc40004761270 */
[----:B------:R-:W-:Y:S02]  /*0b70*/  ISETP.LT.AND P0, PT, R0, 0x180, !P0 ;  /* 0x000001800000780c */ /* 0x000fe40004701270 */
[----:B------:R-:W-:Y:S01]  /*0b80*/  FSETP.GTU.AND P6, PT, R13, RZ, PT ;  /* 0x000000ff0d00720b */ /* 0x000fe20003fcc000 */
[--C-:B------:R-:W-:Y:S01]  /*0b90*/  IMAD R13, R22, 0x100, R17.reuse ;  /* 0x00000100160d7824 */ /* 0x100fe200078e0211 */
[----:B------:R-:W-:Y:S02]  /*0ba0*/  PRMT R14, R15, 0x3340, R14 ;  /* 0x000033400f0e7816 */ /* 0x000fe4000000000e */
[----:B------:R-:W-:Y:S01]  /*0bb0*/  PRMT R19, R19, 0x3340, R12 ;  /* 0x0000334013137816 */ /* 0x000fe2000000000c */
[----:B------:R-:W-:Y:S01]  /*0bc0*/  IMAD R17, R0, 0x100, R17 ;  /* 0x0000010000117824 */ /* 0x000fe200078e0211 */
[----:B------:R-:W-:Y:S02]  /*0bd0*/  SEL R25, RZ, 0x1, P4 ;  /* 0x00000001ff197807 */ /* 0x000fe40002000000 */
[----:B------:R-:W-:-:S02]  /*0be0*/  SEL R23, RZ, 0x1, P6 ;  /* 0x00000001ff177807 */ /* 0x000fc40003000000 */
[----:B------:R-:W-:Y:S02]  /*0bf0*/  IADD3 R12, P4, R20, UR4, RZ ;  /* 0x00000004140c7c10 */ /* 0x000fe4000ff9e0ff */
[----:B------:R-:W-:Y:S01]  /*0c00*/  PRMT R19, R19, 0x5410, R14 ;  /* 0x0000541013137816 */ /* 0x000fe2000000000e */
[----:B0-----:R-:W-:Y:S01]  /*0c10*/  IMAD.WIDE R14, R13, 0x4, R2 ;  /* 0x000000040d0e7825 */ /* 0x001fe200078e0202 */
[----:B------:R-:W-:Y:S02]  /*0c20*/  SEL R0, RZ, 0x1, P5 ;  /* 0x00000001ff007807 */ /* 0x000fe40002800000 */
[----:B------:R-:W-:Y:S01]  /*0c30*/  PRMT R23, R23, 0x3340, R16 ;  /* 0x0000334017177816 */ /* 0x000fe20000000010 */
[----:B------:R-:W-:Y:S01]  /*0c40*/  IMAD.WIDE R2, R17, 0x4, R2 ;  /* 0x0000000411027825 */ /* 0x000fe200078e0202 */
[----:B------:R-:W-:Y:S02]  /*0c50*/  LEA.HI.X.SX32 R13, R20, UR5, 0x1, P4 ;  /* 0x00000005140d7c11 */ /* 0x000fe4000a0f0eff */
[----:B------:R-:W-:Y:S01]  /*0c60*/  IADD3 R16, P5, R21, UR4, RZ ;  /* 0x0000000415107c10 */ /* 0x000fe2000ffbe0ff */
[----:B----4-:R0:W-:Y:S01]  /*0c70*/  @P3 STG.E.128 desc[UR6][R14.64], R4 ;  /* 0x000000040e003986 */ /* 0x0101e2000c101d06 */
[----:B------:R-:W-:-:S02]  /*0c80*/  PRMT R0, R25, 0x3340, R0 ;  /* 0x0000334019007816 */ /* 0x000fc40000000000 */
[----:B------:R-:W-:Y:S01]  /*0c90*/  LEA.HI.X.SX32 R17, R21, UR5, 0x1, P5 ;  /* 0x0000000515117c11 */ /* 0x000fe2000a8f0eff */
[----:B------:R0:W-:Y:S01]  /*0ca0*/  @P0 STG.E.128 desc[UR6][R2.64], R8 ;  /* 0x0000000802000986 */ /* 0x0001e2000c101d06 */
[----:B------:R-:W-:-:S03]  /*0cb0*/  PRMT R23, R0, 0x5410, R23 ;  /* 0x0000541000177816 */ /* 0x000fc60000000017 */
[----:B------:R0:W-:Y:S02]  /*0cc0*/  @P2 STG.E desc[UR6][R12.64], R19 ;  /* 0x000000130c002986 */ /* 0x0001e4000c101906 */
[----:B0-----:R-:W-:Y:S05]  /*0cd0*/  @!P1 EXIT ;  /* 0x000000000000994d */ /* 0x001fea0003800000 */
[----:B------:R-:W-:Y:S01]  /*0ce0*/  STG.E desc[UR6][R16.64], R23 ;  /* 0x0000001710007986 */ /* 0x000fe2000c101906 */
[----:B------:R-:W-:Y:S05]  /*0cf0*/  EXIT ;  /* 0x000000000000794d */ /* 0x000fea0003800000 */
.L_x_0:
[----:B------:R-:W-:-:S00]  /*0d00*/  BRA `(.L_x_0) ;  /* 0xfffffffc00fc7947 */ /* 0x000fc0000383ffff */
[----:B------:R-:W-:-:S00]  /*0d10*/  NOP ;  /* 0x0000000000007918 */ /* 0x000fc00000000000 */
        /* <DEDUP_REMOVED lines=14> */
.L_x_1:


//--------------------- .nv.global.init           --------------------------
	.section	.nv.global.init,"aw",@progbits
.nv.global.init:
	.type		_$_str,@object
	.size		_$_str,(_$_str_$_2 - _$_str)
_$_str:
        /*0000*/ 	.byte	0x5f, 0x5f, 0x43, 0x55, 0x44, 0x41, 0x5f, 0x46, 0x54, 0x5a, 0x00
	.type		_$_str_$_2,@object
	.size		_$_str_$_2,(.L_1 - _$_str_$_2)
_$_str_$_2:
        /*000b*/ 	.byte	0x5f, 0x5f, 0x43, 0x55, 0x44, 0x41, 0x5f, 0x50, 0x52, 0x45, 0x43, 0x5f, 0x53, 0x51, 0x52, 0x54
        /*001b*/ 	.byte	0x00
.L_1:


//--------------------- .nv.shared.triton_poi_fused__native_batch_norm_legit_no_training_relu_threshold_backward_4 --------------------------
	.section	.nv.shared.triton_poi_fused__native_batch_norm_legit_no_training_relu_threshold_backward_4,"aw",@nobits
	.sectionflags	@""
	.align	16
	.zero		1024


//--------------------- .nv.constant0.triton_poi_fused__native_batch_norm_legit_no_training_relu_threshold_backward_4 --------------------------
	.section	.nv.constant0.triton_poi_fused__native_batch_norm_legit_no_training_relu_threshold_backward_4,"a",@progbits
	.sectionflags	@""
	.align	4
.nv.constant0.triton_poi_fused__native_batch_norm_legit_no_training_relu_threshold_backward_4:
	.zero		592
